//
// Generated by NVIDIA NVVM Compiler
//
// Compiler Build ID: CL-36424714
// Cuda compilation tools, release 13.0, V13.0.88
// Based on NVVM 20.0.0
//

.version 9.0
.target sm_100
.address_size 64

	// .globl	sigmoidKernel

.visible .entry sigmoidKernel(
	.param .u32 sigmoidKernel_param_0,
	.param .u32 sigmoidKernel_param_1,
	.param .u64 .ptr .align 1 sigmoidKernel_param_2,
	.param .u64 .ptr .align 1 sigmoidKernel_param_3
)
{
	.reg .pred 	%p<3>;
	.reg .b32 	%r<12>;
	.reg .b32 	%f<15>;
	.reg .b64 	%rd<10>;
	.reg .b64 	%fd<4>;

	ld.param.u32 	%r3, [sigmoidKernel_param_0];
	ld.param.u32 	%r4, [sigmoidKernel_param_1];
	ld.param.u64 	%rd2, [sigmoidKernel_param_2];
	ld.param.u64 	%rd3, [sigmoidKernel_param_3];
	cvta.to.global.u64 	%rd1, %rd3;
	mov.u32 	%r1, %ctaid.x;
	mov.u32 	%r5, %ctaid.y;
	mov.u32 	%r6, %ntid.y;
	mov.u32 	%r7, %tid.x;
	mad.lo.s32 	%r8, %r5, %r6, %r7;
	mad.lo.s32 	%r2, %r4, %r1, %r8;
	setp.ge.s32 	%p1, %r8, %r4;
	@%p1 bra 	$L__BB0_4;
	setp.ge.s32 	%p2, %r1, %r3;
	@%p2 bra 	$L__BB0_3;
	cvta.to.global.u64 	%rd6, %rd2;
	mul.wide.s32 	%rd7, %r2, 4;
	add.s64 	%rd8, %rd6, %rd7;
	ld.global.f32 	%f1, [%rd8];
	fma.rn.f32 	%f2, %f1, 0fBBBB989D, 0f3F000000;
	cvt.sat.f32.f32 	%f3, %f2;
	mov.f32 	%f4, 0f4B400001;
	mov.f32 	%f5, 0f437C0000;
	fma.rm.f32 	%f6, %f3, %f5, %f4;
	add.f32 	%f7, %f6, 0fCB40007F;
	neg.f32 	%f8, %f7;
	fma.rn.f32 	%f9, %f1, 0fBFB8AA3B, %f8;
	fma.rn.f32 	%f10, %f1, 0fB2A57060, %f9;
	mov.b32 	%r10, %f6;
	shl.b32 	%r11, %r10, 23;
	mov.b32 	%f11, %r11;
	ex2.approx.ftz.f32 	%f12, %f10;
	mul.f32 	%f13, %f12, %f11;
	cvt.f64.f32 	%fd1, %f13;
	add.f64 	%fd2, %fd1, 0d3FF0000000000000;
	rcp.rn.f64 	%fd3, %fd2;
	cvt.rn.f32.f64 	%f14, %fd3;
	add.s64 	%rd9, %rd1, %rd7;
	st.global.f32 	[%rd9], %f14;
	bra.uni 	$L__BB0_4;
$L__BB0_3:
	mul.wide.s32 	%rd4, %r2, 4;
	add.s64 	%rd5, %rd1, %rd4;
	mov.b32 	%r9, 0;
	st.global.u32 	[%rd5], %r9;
$L__BB0_4:
	ret;

}


// ===== COMPILED SASS (sm_100) =====

	.target	sm_100

	.elftype	@"ET_EXEC"


//--------------------- .note.nv.tkinfo           --------------------------
	.section	.note.nv.tkinfo,"",@"SHT_NOTE"
	.sectionflags	@"SHF_NOTE_NV_TKINFO"
	.tkinfo
        /*0018*/ 	.word	0x00000002
        /*0030*/ 	.string	""
        /*0030*/ 	.string	"ptxas"
        /*0030*/ 	.string	"Cuda compilation tools, release 13.0, V13.0.88"
        /*0030*/ 	.string	"Build cuda_13.0.r13.0/compiler.36424714_0"
        /*0030*/ 	.string	"-arch sm_100 -m 64 "



//--------------------- .note.nv.cuinfo           --------------------------
	.section	.note.nv.cuinfo,"",@"SHT_NOTE"
	.sectionflags	@"SHF_NOTE_NV_CUINFO"
        /*0018*/ 	.short	0x0002
        /*001a*/ 	.short	0x0064
        /*001c*/ 	.short	0x0082
	.zero		2


//--------------------- .nv.info                  --------------------------
	.section	.nv.info,"",@"SHT_CUDA_INFO"
	.align	4


	//----- nvinfo : EIATTR_REGCOUNT
	.align		4
        /*0000*/ 	.byte	0x04, 0x2f
        /*0002*/ 	.short	(.L_1 - .L_0)
	.align		4
.L_0:
        /*0004*/ 	.word	index@(sigmoidKernel)
        /*0008*/ 	.word	0x0000000e


	//----- nvinfo : EIATTR_FRAME_SIZE
	.align		4
.L_1:
        /*000c*/ 	.byte	0x04, 0x11
        /*000e*/ 	.short	(.L_3 - .L_2)
	.align		4
.L_2:
        /*0010*/ 	.word	index@($__internal_0_$__cuda_sm20_dblrcp_rn_slowpath_v3)
        /*0014*/ 	.word	0x00000000


	//----- nvinfo : EIATTR_FRAME_SIZE
	.align		4
.L_3:
        /*0018*/ 	.byte	0x04, 0x11
        /*001a*/ 	.short	(.L_5 - .L_4)
	.align		4
.L_4:
        /*001c*/ 	.word	index@(sigmoidKernel)
        /*0020*/ 	.word	0x00000000


	//----- nvinfo : EIATTR_MIN_STACK_SIZE
	.align		4
.L_5:
        /*0024*/ 	.byte	0x04, 0x12
        /*0026*/ 	.short	(.L_7 - .L_6)
	.align		4
.L_6:
        /*0028*/ 	.word	index@(sigmoidKernel)
        /*002c*/ 	.word	0x00000000
.L_7:


//--------------------- .nv.compat                --------------------------
	.section	.nv.compat,"",@"SHT_CUDA_COMPAT_INFO"
	.align	4
        /*0000*/ 	.byte	0x02, 0x09, 0x00, 0x00, 0x02, 0x02, 0x01, 0x00, 0x02, 0x05, 0x05, 0x00, 0x03, 0x07, 0x01, 0x01
        /*0010*/ 	.byte	0x02, 0x03, 0x00, 0x00, 0x02, 0x06, 0x01, 0x00, 0x04, 0x0b, 0x08, 0x00, 0x01, 0x00, 0x00, 0x00
        /*0020*/ 	.byte	0x00, 0x00, 0x00, 0x00


//--------------------- .nv.info.sigmoidKernel    --------------------------
	.section	.nv.info.sigmoidKernel,"",@"SHT_CUDA_INFO"
	.sectionflags	@""
	.align	4


	//----- nvinfo : EIATTR_CUDA_API_VERSION
	.align		4
        /*0000*/ 	.byte	0x04, 0x37
        /*0002*/ 	.short	(.L_9 - .L_8)
.L_8:
        /*0004*/ 	.word	0x00000082


	//----- nvinfo : EIATTR_KPARAM_INFO
	.align		4
.L_9:
        /*0008*/ 	.byte	0x04, 0x17
        /*000a*/ 	.short	(.L_11 - .L_10)
.L_10:
        /*000c*/ 	.word	0x00000000
        /*0010*/ 	.short	0x0003
        /*0012*/ 	.short	0x0010
        /*0014*/ 	.byte	0x00, 0xf5, 0x21, 0x00


	//----- nvinfo : EIATTR_KPARAM_INFO
	.align		4
.L_11:
        /*0018*/ 	.byte	0x04, 0x17
        /*001a*/ 	.short	(.L_13 - .L_12)
.L_12:
        /*001c*/ 	.word	0x00000000
        /*0020*/ 	.short	0x0002
        /*0022*/ 	.short	0x0008
        /*0024*/ 	.byte	0x00, 0xf5, 0x21, 0x00


	//----- nvinfo : EIATTR_KPARAM_INFO
	.align		4
.L_13:
        /*0028*/ 	.byte	0x04, 0x17
        /*002a*/ 	.short	(.L_15 - .L_14)
.L_14:
        /*002c*/ 	.word	0x00000000
        /*0030*/ 	.short	0x0001
        /*0032*/ 	.short	0x0004
        /*0034*/ 	.byte	0x00, 0xf0, 0x11, 0x00


	//----- nvinfo : EIATTR_KPARAM_INFO
	.align		4
.L_15:
        /*0038*/ 	.byte	0x04, 0x17
        /*003a*/ 	.short	(.L_17 - .L_16)
.L_16:
        /*003c*/ 	.word	0x00000000
        /*0040*/ 	.short	0x0000
        /*0042*/ 	.short	0x0000
        /*0044*/ 	.byte	0x00, 0xf0, 0x11, 0x00


	//----- nvinfo : EIATTR_SPARSE_MMA_MASK
	.align		4
.L_17:
        /*0048*/ 	.byte	0x03, 0x50
        /*004a*/ 	.short	0x0000


	//----- nvinfo : EIATTR_MAXREG_COUNT
	.align		4
        /*004c*/ 	.byte	0x03, 0x1b
        /*004e*/ 	.short	0x00ff


	//----- nvinfo : EIATTR_MERCURY_ISA_VERSION
	.align		4
        /*0050*/ 	.byte	0x03, 0x5f
        /*0052*/ 	.short	0x0101


	//----- nvinfo : EIATTR_VRC_CTA_INIT_COUNT
	.align		4
        /*0054*/ 	.byte	0x02, 0x4a
	.zero		1
	.zero		1


	//----- nvinfo : EIATTR_EXIT_INSTR_OFFSETS
	.align		4
        /*0058*/ 	.byte	0x04, 0x1c
        /*005a*/ 	.short	(.L_19 - .L_18)


	//   ....[0]....
.L_18:
        /*005c*/ 	.word	0x00000090


	//   ....[1]....
        /*0060*/ 	.word	0x00000300


	//   ....[2]....
        /*0064*/ 	.word	0x00000340


	//----- nvinfo : EIATTR_CRS_STACK_SIZE
	.align		4
.L_19:
        /*0068*/ 	.byte	0x04, 0x1e
        /*006a*/ 	.short	(.L_21 - .L_20)
.L_20:
        /*006c*/ 	.word	0x00000000


	//----- nvinfo : EIATTR_CBANK_PARAM_SIZE
	.align		4
.L_21:
        /*0070*/ 	.byte	0x03, 0x19
        /*0072*/ 	.short	0x0018


	//----- nvinfo : EIATTR_PARAM_CBANK
	.align		4
        /*0074*/ 	.byte	0x04, 0x0a
        /*0076*/ 	.short	(.L_23 - .L_22)
	.align		4
.L_22:
        /*0078*/ 	.word	index@(.nv.constant0.sigmoidKernel)
        /*007c*/ 	.short	0x0380
        /*007e*/ 	.short	0x0018


	//----- nvinfo : EIATTR_SW_WAR
	.align		4
.L_23:
        /*0080*/ 	.byte	0x04, 0x36
        /*0082*/ 	.short	(.L_25 - .L_24)
.L_24:
        /*0084*/ 	.word	0x00000008
.L_25:


//--------------------- .nv.callgraph             --------------------------
	.section	.nv.callgraph,"",@"SHT_CUDA_CALLGRAPH"
	.align	4
	.sectionentsize	8
	.align		4
        /*0000*/ 	.word	0x00000000
	.align		4
        /*0004*/ 	.word	0xffffffff
	.align		4
        /*0008*/ 	.word	0x00000000
	.align		4
        /*000c*/ 	.word	0xfffffffe
	.align		4
        /*0010*/ 	.word	0x00000000
	.align		4
        /*0014*/ 	.word	0xfffffffd
	.align		4
        /*0018*/ 	.word	0x00000000
	.align		4
        /*001c*/ 	.word	0xfffffffc


//--------------------- .text.sigmoidKernel       --------------------------
	.section	.text.sigmoidKernel,"ax",@progbits
	.align	128
        .global         sigmoidKernel
        .type           sigmoidKernel,@function
        .size           sigmoidKernel,(.L_x_8 - sigmoidKernel)
        .other          sigmoidKernel,@"STO_CUDA_ENTRY STV_DEFAULT"
sigmoidKernel:
.text.sigmoidKernel:
[----:B------:R-:W-:Y:S01]  /*0000*/  LDC R1, c[0x0][0x37c] ;  /* 0x0000df00ff017b82 */ /* 0x000fe20000000800 */
[----:B------:R-:W0:Y:S07]  /*0010*/  S2R R3, SR_TID.X ;  /* 0x0000000000037919 */ /* 0x000e2e0000002100 */
[----:B------:R-:W0:Y:S08]  /*0020*/  S2UR UR5, SR_CTAID.Y ;  /* 0x00000000000579c3 */ /* 0x000e300000002600 */
[----:B------:R-:W0:Y:S08]  /*0030*/  LDC R0, c[0x0][0x364] ;  /* 0x0000d900ff007b82 */ /* 0x000e300000000800 */
[----:B------:R-:W1:Y:S08]  /*0040*/  LDC R5, c[0x0][0x384] ;  /* 0x0000e100ff057b82 */ /* 0x000e700000000800 */
[----:B------:R-:W2:Y:S01]  /*0050*/  S2UR UR4, SR_CTAID.X ;  /* 0x00000000000479c3 */ /* 0x000ea20000002500 */
[----:B0-----:R-:W-:-:S05]  /*0060*/  IMAD R0, R0, UR5, R3 ;  /* 0x0000000500007c24 */ /* 0x001fca000f8e0203 */
[----:B-1----:R-:W-:Y:S01]  /*0070*/  ISETP.GE.AND P0, PT, R0, R5, PT ;  /* 0x000000050000720c */ /* 0x002fe20003f06270 */
[----:B--2---:R-:W-:-:S12]  /*0080*/  IMAD R0, R5, UR4, R0 ;  /* 0x0000000405007c24 */ /* 0x004fd8000f8e0200 */
[----:B------:R-:W-:Y:S05]  /*0090*/  @P0 EXIT ;  /* 0x000000000000094d */ /* 0x000fea0003800000 */
[----:B------:R-:W0:Y:S01]  /*00a0*/  LDCU UR5, c[0x0][0x380] ;  /* 0x00007000ff0577ac */ /* 0x000e220008000800 */
[----:B------:R-:W1:Y:S01]  /*00b0*/  LDCU.64 UR6, c[0x0][0x358] ;  /* 0x00006b00ff0677ac */ /* 0x000e620008000a00 */
[----:B0-----:R-:W-:-:S09]  /*00c0*/  UISETP.GE.AND UP0, UPT, UR4, UR5, UPT ;  /* 0x000000050400728c */ /* 0x001fd2000bf06270 */
[----:B-1----:R-:W-:Y:S05]  /*00d0*/  BRA.U UP0, `(.L_x_0) ;  /* 0x00000001008c7547 */ /* 0x002fea000b800000 */
[----:B------:R-:W0:Y:S02]  /*00e0*/  LDC.64 R2, c[0x0][0x388] ;  /* 0x0000e200ff027b82 */ /* 0x000e240000000a00 */
[----:B0-----:R-:W-:-:S06]  /*00f0*/  IMAD.WIDE R2, R0, 0x4, R2 ;  /* 0x0000000400027825 */ /* 0x001fcc00078e0202 */
[----:B------:R-:W2:Y:S01]  /*0100*/  LDG.E R2, desc[UR6][R2.64] ;  /* 0x0000000602027981 */ /* 0x000ea2000c1e1900 */
[----:B------:R-:W-:Y:S02]  /*0110*/  HFMA2 R5, -RZ, RZ, 0.96630859375, -0.0022525787353515625 ;  /* 0x3bbb989dff057431 */ /* 0x000fe400000001ff */
[----:B------:R-:W-:Y:S01]  /*0120*/  IMAD.MOV.U32 R7, RZ, RZ, 0x437c0000 ;  /* 0x437c0000ff077424 */ /* 0x000fe200078e00ff */
[----:B------:R-:W-:Y:S02]  /*0130*/  BSSY.RECONVERGENT B0, `(.L_x_1) ;  /* 0x0000018000007945 */ /* 0x000fe40003800200 */
[----:B--2---:R-:W-:-:S04]  /*0140*/  FFMA.SAT R4, R2, -R5, 0.5 ;  /* 0x3f00000002047423 */ /* 0x004fc80000002805 */
[----:B------:R-:W-:-:S04]  /*0150*/  FFMA.RM R4, R4, R7, 12582913 ;  /* 0x4b40000104047423 */ /* 0x000fc80000004007 */
[C---:B------:R-:W-:Y:S01]  /*0160*/  FADD R5, R4.reuse, -12583039 ;  /* 0xcb40007f04057421 */ /* 0x040fe20000000000 */
[----:B------:R-:W-:-:S03]  /*0170*/  SHF.L.U32 R4, R4, 0x17, RZ ;  /* 0x0000001704047819 */ /* 0x000fc600000006ff */
[----:B------:R-:W-:-:S04]  /*0180*/  FFMA R5, R2, -1.4426950216293334961, -R5 ;  /* 0xbfb8aa3b02057823 */ /* 0x000fc80000000805 */
[----:B------:R-:W-:-:S04]  /*0190*/  FFMA R10, R2, -1.925963033500011079e-08, R5 ;  /* 0xb2a57060020a7823 */ /* 0x000fc80000000005 */
[----:B------:R-:W0:Y:S02]  /*01a0*/  MUFU.EX2 R5, R10 ;  /* 0x0000000a00057308 */ /* 0x000e240000000800 */
[----:B0-----:R-:W-:-:S06]  /*01b0*/  FMUL R11, R4, R5 ;  /* 0x00000005040b7220 */ /* 0x001fcc0000400000 */
[----:B------:R-:W0:Y:S02]  /*01c0*/  F2F.F64.F32 R2, R11 ;  /* 0x0000000b00027310 */ /* 0x000e240000201800 */
[----:B0-----:R-:W-:-:S06]  /*01d0*/  DADD R4, R2, 1 ;  /* 0x3ff0000002047429 */ /* 0x001fcc0000000000 */
[----:B------:R-:W0:Y:S04]  /*01e0*/  MUFU.RCP64H R3, R5 ;  /* 0x0000000500037308 */ /* 0x000e280000001800 */
[----:B------:R-:W-:-:S05]  /*01f0*/  VIADD R2, R5, 0x300402 ;  /* 0x0030040205027836 */ /* 0x000fca0000000000 */
[----:B------:R-:W-:Y:S01]  /*0200*/  FSETP.GEU.AND P0, PT, |R2|, 5.8789094863358348022e-39, PT ;  /* 0x004004020200780b */ /* 0x000fe20003f0e200 */
[----:B0-----:R-:W-:-:S08]  /*0210*/  DFMA R6, -R4, R2, 1 ;  /* 0x3ff000000406742b */ /* 0x001fd00000000102 */
[----:B------:R-:W-:-:S08]  /*0220*/  DFMA R6, R6, R6, R6 ;  /* 0x000000060606722b */ /* 0x000fd00000000006 */
[----:B------:R-:W-:-:S08]  /*0230*/  DFMA R6, R2, R6, R2 ;  /* 0x000000060206722b */ /* 0x000fd00000000002 */
[----:B------:R-:W-:-:S08]  /*0240*/  DFMA R8, -R4, R6, 1 ;  /* 0x3ff000000408742b */ /* 0x000fd00000000106 */
[----:B------:R-:W-:Y:S01]  /*0250*/  DFMA R6, R6, R8, R6 ;  /* 0x000000080606722b */ /* 0x000fe20000000006 */
[----:B------:R-:W-:Y:S10]  /*0260*/  @P0 BRA `(.L_x_2) ;  /* 0x0000000000100947 */ /* 0x000ff40003800000 */
[----:B------:R-:W-:-:S04]  /*0270*/  LOP3.LUT R2, R5, 0x7fffffff, RZ, 0xc0, !PT ;  /* 0x7fffffff05027812 */ /* 0x000fc800078ec0ff */
[----:B------:R-:W-:Y:S02]  /*0280*/  IADD3 R8, PT, PT, R2, -0x100000, RZ ;  /* 0xfff0000002087810 */ /* 0x000fe40007ffe0ff */
[----:B------:R-:W-:-:S07]  /*0290*/  MOV R2, 0x2b0 ;  /* 0x000002b000027802 */ /* 0x000fce0000000f00 */
[----:B------:R-:W-:Y:S05]  /*02a0*/  CALL.REL.NOINC `($__internal_0_$__cuda_sm20_dblrcp_rn_slowpath_v3) ;  /* 0x0000000000287944 */ /* 0x000fea0003c00000 */
.L_x_2:
[----:B------:R-:W-:Y:S05]  /*02b0*/  BSYNC.RECONVERGENT B0 ;  /* 0x0000000000007941 */ /* 0x000fea0003800200 */
.L_x_1:
[----:B------:R-:W0:Y:S01]  /*02c0*/  LDC.64 R2, c[0x0][0x390] ;  /* 0x0000e400ff027b82 */ /* 0x000e220000000a00 */
[----:B------:R-:W1:Y:S01]  /*02d0*/  F2F.F32.F64 R7, R6 ;  /* 0x0000000600077310 */ /* 0x000e620000301000 */
[----:B0-----:R-:W-:-:S05]  /*02e0*/  IMAD.WIDE R2, R0, 0x4, R2 ;  /* 0x0000000400027825 */ /* 0x001fca00078e0202 */
[----:B-1----:R-:W-:Y:S01]  /*02f0*/  STG.E desc[UR6][R2.64], R7 ;  /* 0x0000000702007986 */ /* 0x002fe2000c101906 */
[----:B------:R-:W-:Y:S05]  /*0300*/  EXIT ;  /* 0x000000000000794d */ /* 0x000fea0003800000 */
.L_x_0:
[----:B------:R-:W0:Y:S02]  /*0310*/  LDC.64 R2, c[0x0][0x390] ;  /* 0x0000e400ff027b82 */ /* 0x000e240000000a00 */
[----:B0-----:R-:W-:-:S05]  /*0320*/  IMAD.WIDE R2, R0, 0x4, R2 ;  /* 0x0000000400027825 */ /* 0x001fca00078e0202 */
[----:B------:R-:W-:Y:S01]  /*0330*/  STG.E desc[UR6][R2.64], RZ ;  /* 0x000000ff02007986 */ /* 0x000fe2000c101906 */
[----:B------:R-:W-:Y:S05]  /*0340*/  EXIT ;  /* 0x000000000000794d */ /* 0x000fea0003800000 */
        .weak           $__internal_0_$__cuda_sm20_dblrcp_rn_slowpath_v3
        .type           $__internal_0_$__cuda_sm20_dblrcp_rn_slowpath_v3,@function
        .size           $__internal_0_$__cuda_sm20_dblrcp_rn_slowpath_v3,(.L_x_8 - $__internal_0_$__cuda_sm20_dblrcp_rn_slowpath_v3)
$__internal_0_$__cuda_sm20_dblrcp_rn_slowpath_v3:
[----:B------:R-:W-:Y:S01]  /*0350*/  DSETP.GTU.AND P0, PT, |R4|, +INF , PT ;  /* 0x7ff000000400742a */ /* 0x000fe20003f0c200 */
[----:B------:R-:W-:-:S13]  /*0360*/  BSSY.RECONVERGENT B1, `(.L_x_3) ;  /* 0x0000023000017945 */ /* 0x000fda0003800200 */
[----:B------:R-:W-:Y:S05]  /*0370*/  @P0 BRA `(.L_x_4) ;  /* 0x00000000007c0947 */ /* 0x000fea0003800000 */
[----:B------:R-:W-:-:S05]  /*0380*/  LOP3.LUT R3, R5, 0x7fffffff, RZ, 0xc0, !PT ;  /* 0x7fffffff05037812 */ /* 0x000fca00078ec0ff */
[----:B------:R-:W-:-:S05]  /*0390*/  VIADD R6, R3, 0xffffffff ;  /* 0xffffffff03067836 */ /* 0x000fca0000000000 */
[----:B------:R-:W-:-:S13]  /*03a0*/  ISETP.GE.U32.AND P0, PT, R6, 0x7fefffff, PT ;  /* 0x7fefffff0600780c */ /* 0x000fda0003f06070 */
[----:B------:R-:W-:Y:S02]  /*03b0*/  @P0 LOP3.LUT R7, R5, 0x7ff00000, RZ, 0x3c, !PT ;  /* 0x7ff0000005070812 */ /* 0x000fe400078e3cff */
[----:B------:R-:W-:Y:S01]  /*03c0*/  @P0 MOV R6, RZ ;  /* 0x000000ff00060202 */ /* 0x000fe20000000f00 */
[----:B------:R-:W-:Y:S06]  /*03d0*/  @P0 BRA `(.L_x_5) ;  /* 0x00000000006c0947 */ /* 0x000fec0003800000 */
[----:B------:R-:W-:-:S13]  /*03e0*/  ISETP.GE.U32.AND P0, PT, R3, 0x1000001, PT ;  /* 0x010000010300780c */ /* 0x000fda0003f06070 */
[----:B------:R-:W-:Y:S05]  /*03f0*/  @!P0 BRA `(.L_x_6) ;  /* 0x0000000000348947 */ /* 0x000fea0003800000 */
[----:B------:R-:W-:Y:S01]  /*0400*/  VIADD R7, R5, 0xc0200000 ;  /* 0xc020000005077836 */ /* 0x000fe20000000000 */
[----:B------:R-:W-:-:S03]  /*0410*/  MOV R6, R4 ;  /* 0x0000000400067202 */ /* 0x000fc60000000f00 */
[----:B------:R-:W0:Y:S03]  /*0420*/  MUFU.RCP64H R9, R7 ;  /* 0x0000000700097308 */ /* 0x000e260000001800 */
[----:B0-----:R-:W-:-:S08]  /*0430*/  DFMA R10, -R6, R8, 1 ;  /* 0x3ff00000060a742b */ /* 0x001fd00000000108 */
[----:B------:R-:W-:-:S08]  /*0440*/  DFMA R10, R10, R10, R10 ;  /* 0x0000000a0a0a722b */ /* 0x000fd0000000000a */
[----:B------:R-:W-:-:S08]  /*0450*/  DFMA R10, R8, R10, R8 ;  /* 0x0000000a080a722b */ /* 0x000fd00000000008 */
[----:B------:R-:W-:-:S08]  /*0460*/  DFMA R8, -R6, R10, 1 ;  /* 0x3ff000000608742b */ /* 0x000fd0000000010a */
[----:B------:R-:W-:-:S08]  /*0470*/  DFMA R8, R10, R8, R10 ;  /* 0x000000080a08722b */ /* 0x000fd0000000000a */
[----:B------:R-:W-:-:S08]  /*0480*/  DMUL R8, R8, 2.2250738585072013831e-308 ;  /* 0x0010000008087828 */ /* 0x000fd00000000000 */
[----:B------:R-:W-:-:S08]  /*0490*/  DFMA R4, -R4, R8, 1 ;  /* 0x3ff000000404742b */ /* 0x000fd00000000108 */
[----:B------:R-:W-:-:S08]  /*04a0*/  DFMA R4, R4, R4, R4 ;  /* 0x000000040404722b */ /* 0x000fd00000000004 */
[----:B------:R-:W-:Y:S01]  /*04b0*/  DFMA R6, R8, R4, R8 ;  /* 0x000000040806722b */ /* 0x000fe20000000008 */
[----:B------:R-:W-:Y:S10]  /*04c0*/  BRA `(.L_x_5) ;  /* 0x0000000000307947 */ /* 0x000ff40003800000 */
.L_x_6:
[----:B------:R-:W-:Y:S01]  /*04d0*/  DMUL R4, R4, 8.11296384146066816958e+31 ;  /* 0x4690000004047828 */ /* 0x000fe20000000000 */
[----:B------:R-:W-:-:S05]  /*04e0*/  IMAD.MOV.U32 R6, RZ, RZ, R8 ;  /* 0x000000ffff067224 */ /* 0x000fca00078e0008 */
[----:B------:R-:W0:Y:S02]  /*04f0*/  MUFU.RCP64H R7, R5 ;  /* 0x0000000500077308 */ /* 0x000e240000001800 */
[----:B0-----:R-:W-:-:S08]  /*0500*/  DFMA R8, -R4, R6, 1 ;  /* 0x3ff000000408742b */ /* 0x001fd00000000106 */
[----:B------:R-:W-:-:S08]  /*0510*/  DFMA R8, R8, R8, R8 ;  /* 0x000000080808722b */ /* 0x000fd00000000008 */
[----:B------:R-:W-:-:S08]  /*0520*/  DFMA R8, R6, R8, R6 ;  /* 0x000000080608722b */ /* 0x000fd00000000006 */
[----:B------:R-:W-:-:S08]  /*0530*/  DFMA R6, -R4, R8, 1 ;  /* 0x3ff000000406742b */ /* 0x000fd00000000108 */
[----:B------:R-:W-:-:S08]  /*0540*/  DFMA R6, R8, R6, R8 ;  /* 0x000000060806722b */ /* 0x000fd00000000008 */
[----:B------:R-:W-:Y:S01]  /*0550*/  DMUL R6, R6, 8.11296384146066816958e+31 ;  /* 0x4690000006067828 */ /* 0x000fe20000000000 */
[----:B------:R-:W-:Y:S10]  /*0560*/  BRA `(.L_x_5) ;  /* 0x0000000000087947 */ /* 0x000ff40003800000 */
.L_x_4:
[----:B------:R-:W-:Y:S02]  /*0570*/  LOP3.LUT R7, R5, 0x80000, RZ, 0xfc, !PT ;  /* 0x0008000005077812 */ /* 0x000fe400078efcff */
[----:B------:R-:W-:-:S07]  /*0580*/  MOV R6, R4 ;  /* 0x0000000400067202 */ /* 0x000fce0000000f00 */
.L_x_5:
[----:B------:R-:W-:Y:S05]  /*0590*/  BSYNC.RECONVERGENT B1 ;  /* 0x0000000000017941 */ /* 0x000fea0003800200 */
.L_x_3:
[----:B------:R-:W-:-:S04]  /*05a0*/  MOV R3, 0x0 ;  /* 0x0000000000037802 */ /* 0x000fc80000000f00 */
[----:B------:R-:W-:Y:S05]  /*05b0*/  RET.REL.NODEC R2 `(sigmoidKernel) ;  /* 0xfffffff802907950 */ /* 0x000fea0003c3ffff */
.L_x_7:
[----:B------:R-:W-:-:S00]  /*05c0*/  BRA `(.L_x_7) ;  /* 0xfffffffc00fc7947 */ /* 0x000fc0000383ffff */
[----:B------:R-:W-:-:S00]  /*05d0*/  NOP ;  /* 0x0000000000007918 */ /* 0x000fc00000000000 */
        /* <DEDUP_REMOVED lines=10> */
.L_x_8:


//--------------------- .nv.shared.reserved.0     --------------------------
	.section	.nv.shared.reserved.0,"aw",@nobits
	.weak		__nv_reservedSMEM_offset_0_alias
	.size		__nv_reservedSMEM_offset_0_alias, 0, 64
	.other		__nv_reservedSMEM_offset_0_alias,@"STO_CUDA_RESERVED_SHARED STV_DEFAULT"
__nv_reservedSMEM_offset_0_alias:
	.zero		0
	.zero		64


//--------------------- .nv.constant0.sigmoidKernel --------------------------
	.section	.nv.constant0.sigmoidKernel,"a",@progbits
	.sectionflags	@""
	.align	4
.nv.constant0.sigmoidKernel:
	.zero		920


//--------------------- SYMBOLS --------------------------

	.type		.nv.reservedSmem.offset0,@object
	.size		.nv.reservedSmem.offset0,0x4
